	.headerflags	@"EF_CUDA_TEXMODE_UNIFIED EF_CUDA_64BIT_ADDRESS EF_CUDA_ACCELERATORS EF_CUDA_SM90 EF_CUDA_VIRTUAL_SM(EF_CUDA_SM90)"
	.elftype	@"ET_EXEC"


//--------------------- .nv.info                  --------------------------
	.section	.nv.info,"",@"SHT_CUDA_INFO"
	.align	4


	//----- nvinfo : EIATTR_REGCOUNT
	.align		4
        /*0000*/ 	.byte	0x04, 0x2f
        /*0002*/ 	.short	(.L_1 - .L_0)
	.align		4
.L_0:
        /*0004*/ 	.word	index@(triton_poi_fused_add_10)
        /*0008*/ 	.word	0x0000000c


	//----- nvinfo : EIATTR_MIN_STACK_SIZE
	.align		4
.L_1:
        /*000c*/ 	.byte	0x04, 0x12
        /*000e*/ 	.short	(.L_3 - .L_2)
	.align		4
.L_2:
        /*0010*/ 	.word	index@(triton_poi_fused_add_10)
        /*0014*/ 	.word	0x00000000


	//----- nvinfo : EIATTR_FRAME_SIZE
	.align		4
.L_3:
        /*0018*/ 	.byte	0x04, 0x11
        /*001a*/ 	.short	(.L_5 - .L_4)
	.align		4
.L_4:
        /*001c*/ 	.word	index@(triton_poi_fused_add_10)
        /*0020*/ 	.word	0x00000000


	//----- nvinfo : EIATTR_MIN_STACK_SIZE
	.align		4
.L_5:
        /*0024*/ 	.byte	0x04, 0x12
        /*0026*/ 	.short	(.L_7 - .L_6)
	.align		4
.L_6:
        /*0028*/ 	.word	index@(triton_poi_fused_add_10)
        /*002c*/ 	.word	0x00000000
.L_7:


//--------------------- .nv.info.triton_poi_fused_add_10 --------------------------
	.section	.nv.info.triton_poi_fused_add_10,"",@"SHT_CUDA_INFO"
	.sectionflags	@""
	.align	4


	//----- nvinfo : EIATTR_CUDA_API_VERSION
	.align		4
        /*0000*/ 	.byte	0x04, 0x37
        /*0002*/ 	.short	(.L_9 - .L_8)
.L_8:
        /*0004*/ 	.word	0x0000007c


	//----- nvinfo : EIATTR_KPARAM_INFO
	.align		4
.L_9:
        /*0008*/ 	.byte	0x04, 0x17
        /*000a*/ 	.short	(.L_11 - .L_10)
.L_10:
        /*000c*/ 	.word	0x00000000
        /*0010*/ 	.short	0x0002
        /*0012*/ 	.short	0x0010
        /*0014*/ 	.byte	0x00, 0xf0, 0x11, 0x00


	//----- nvinfo : EIATTR_KPARAM_INFO
	.align		4
.L_11:
        /*0018*/ 	.byte	0x04, 0x17
        /*001a*/ 	.short	(.L_13 - .L_12)
.L_12:
        /*001c*/ 	.word	0x00000000
        /*0020*/ 	.short	0x0001
        /*0022*/ 	.short	0x0008
        /*0024*/ 	.byte	0x00, 0xf4, 0x21, 0x00


	//----- nvinfo : EIATTR_KPARAM_INFO
	.align		4
.L_13:
        /*0028*/ 	.byte	0x04, 0x17
        /*002a*/ 	.short	(.L_15 - .L_14)
.L_14:
        /*002c*/ 	.word	0x00000000
        /*0030*/ 	.short	0x0000
        /*0032*/ 	.short	0x0000
        /*0034*/ 	.byte	0x00, 0xf4, 0x21, 0x00


	//----- nvinfo : EIATTR_SPARSE_MMA_MASK
	.align		4
.L_15:
        /*0038*/ 	.byte	0x03, 0x50
        /*003a*/ 	.short	0x0000


	//----- nvinfo : EIATTR_MAXREG_COUNT
	.align		4
        /*003c*/ 	.byte	0x03, 0x1b
        /*003e*/ 	.short	0x00ff


	//----- nvinfo : EIATTR_EXIT_INSTR_OFFSETS
	.align		4
        /*0040*/ 	.byte	0x04, 0x1c
        /*0042*/ 	.short	(.L_17 - .L_16)


	//   ....[0]....
.L_16:
        /*0044*/ 	.word	0x00000170


	//   ....[1]....
        /*0048*/ 	.word	0x00000190


	//----- nvinfo : EIATTR_REQNTID
	.align		4
.L_17:
        /*004c*/ 	.byte	0x04, 0x10
        /*004e*/ 	.short	(.L_19 - .L_18)
.L_18:
        /*0050*/ 	.word	0x00000020
        /*0054*/ 	.word	0x00000001
        /*0058*/ 	.word	0x00000001


	//----- nvinfo : EIATTR_CBANK_PARAM_SIZE
	.align		4
.L_19:
        /*005c*/ 	.byte	0x03, 0x19
        /*005e*/ 	.short	0x0014


	//----- nvinfo : EIATTR_PARAM_CBANK
	.align		4
        /*0060*/ 	.byte	0x04, 0x0a
        /*0062*/ 	.short	(.L_21 - .L_20)
	.align		4
.L_20:
        /*0064*/ 	.word	index@(.nv.constant0.triton_poi_fused_add_10)
        /*0068*/ 	.short	0x0210
        /*006a*/ 	.short	0x0014


	//----- nvinfo : EIATTR_SW_WAR
	.align		4
.L_21:
        /*006c*/ 	.byte	0x04, 0x36
        /*006e*/ 	.short	(.L_23 - .L_22)
.L_22:
        /*0070*/ 	.word	0x00000008
.L_23:


//--------------------- .nv.callgraph             --------------------------
	.section	.nv.callgraph,"",@"SHT_CUDA_CALLGRAPH"
	.align	4
	.sectionentsize	8
	.align		4
        /*0000*/ 	.word	0x00000000
	.align		4
        /*0004*/ 	.word	0xffffffff
	.align		4
        /*0008*/ 	.word	0x00000000
	.align		4
        /*000c*/ 	.word	0xfffffffe
	.align		4
        /*0010*/ 	.word	0x00000000
	.align		4
        /*0014*/ 	.word	0xfffffffd
	.align		4
        /*0018*/ 	.word	0x00000000
	.align		4
        /*001c*/ 	.word	0xfffffffc


//--------------------- .text.triton_poi_fused_add_10 --------------------------
	.section	.text.triton_poi_fused_add_10,"ax",@progbits
	.align	128
        .global         triton_poi_fused_add_10
        .type           triton_poi_fused_add_10,@function
        .size           triton_poi_fused_add_10,(.L_x_1 - triton_poi_fused_add_10)
        .other          triton_poi_fused_add_10,@"STO_CUDA_ENTRY STV_DEFAULT"
triton_poi_fused_add_10:
.text.triton_poi_fused_add_10:
[----:B------:R-:W0:Y:S02]  /*0000*/  LDC R1, c[0x0][0x28] ;  /* 0x00000a00ff017b82 */ /* 0x000e240000000800 */
[----:B------:R-:W1:Y:S01]  /*0010*/  S2R R8, SR_TID.X ;  /* 0x0000000000087919 */ /* 0x000e620000002100 */
[----:B------:R-:W2:Y:S01]  /*0020*/  LDC.64 R4, c[0x0][0x218] ;  /* 0x00008600ff047b82 */ /* 0x000ea20000000a00 */
[----:B------:R-:W-:Y:S01]  /*0030*/  ULDC.64 UR4, c[0x0][0x208] ;  /* 0x0000820000047ab9 */ /* 0x000fe20000000a00 */
[----:B------:R-:W3:Y:S06]  /*0040*/  S2R R7, SR_CTAID.X ;  /* 0x0000000000077919 */ /* 0x000eec0000002500 */
[----:B------:R-:W4:Y:S01]  /*0050*/  LDC.64 R2, c[0x0][0x210] ;  /* 0x00008400ff027b82 */ /* 0x000f220000000a00 */
[----:B-1----:R-:W-:-:S02]  /*0060*/  LOP3.LUT R0, R8, 0xf, RZ, 0xc0, !PT ;  /* 0x0000000f08007812 */ /* 0x002fc400078ec0ff */
[----:B---3--:R-:W-:-:S03]  /*0070*/  SHF.R.S32.HI R6, RZ, 0x1b, R7 ;  /* 0x0000001bff067819 */ /* 0x008fc60000011407 */
[----:B------:R-:W-:Y:S01]  /*0080*/  IMAD R7, R7, 0x10, R0 ;  /* 0x0000001007077824 */ /* 0x000fe200078e0200 */
[----:B------:R-:W-:-:S03]  /*0090*/  SGXT R0, R6, 0x1 ;  /* 0x000000010600781a */ /* 0x000fc60000000200 */
[C---:B----4-:R-:W-:Y:S01]  /*00a0*/  IMAD.WIDE R2, R7.reuse, 0x4, R2 ;  /* 0x0000000407027825 */ /* 0x050fe200078e0202 */
[----:B------:R-:W-:Y:S02]  /*00b0*/  ISETP.GE.AND P0, PT, R7, 0x10, PT ;  /* 0x000000100700780c */ /* 0x000fe40003f06270 */
[----:B------:R-:W-:-:S04]  /*00c0*/  LEA.HI R0, R0, R7, RZ, 0x2 ;  /* 0x0000000700007211 */ /* 0x000fc800078f10ff */
[----:B------:R-:W-:-:S05]  /*00d0*/  LOP3.LUT R0, R0, 0xfffffffc, RZ, 0xc0, !PT ;  /* 0xfffffffc00007812 */ /* 0x000fca00078ec0ff */
[----:B------:R-:W-:Y:S02]  /*00e0*/  IMAD.IADD R9, R7, 0x1, -R0 ;  /* 0x0000000107097824 */ /* 0x000fe400078e0a00 */
[----:B------:R-:W-:Y:S02]  /*00f0*/  IMAD.MOV.U32 R0, RZ, RZ, RZ ;  /* 0x000000ffff007224 */ /* 0x000fe400078e00ff */
[----:B--2---:R-:W-:-:S04]  /*0100*/  IMAD.WIDE R4, R9, 0x4, R4 ;  /* 0x0000000409047825 */ /* 0x004fc800078e0204 */
[----:B------:R-:W-:Y:S01]  /*0110*/  IMAD.MOV.U32 R9, RZ, RZ, RZ ;  /* 0x000000ffff097224 */ /* 0x000fe200078e00ff */
[----:B------:R-:W2:Y:S05]  /*0120*/  @!P0 LDG.E R0, desc[UR4][R2.64] ;  /* 0x0000000402008981 */ /* 0x000eaa000c1e1900 */
[----:B------:R-:W2:Y:S01]  /*0130*/  @!P0 LDG.E.EL R9, desc[UR4][R4.64] ;  /* 0x0000000404098981 */ /* 0x000ea2000c2e1900 */
[----:B------:R-:W-:-:S04]  /*0140*/  LOP3.LUT P0, RZ, R8, 0x10, RZ, 0xc0, !PT ;  /* 0x0000001008ff7812 */ /* 0x000fc8000780c0ff */
[----:B------:R-:W-:Y:S01]  /*0150*/  ISETP.LT.AND P0, PT, R7, 0x10, !P0 ;  /* 0x000000100700780c */ /* 0x000fe20004701270 */
[----:B--2---:R-:W-:-:S12]  /*0160*/  FADD R9, R9, R0 ;  /* 0x0000000009097221 */ /* 0x004fd80000000000 */
[----:B------:R-:W-:Y:S05]  /*0170*/  @!P0 EXIT ;  /* 0x000000000000894d */ /* 0x000fea0003800000 */
[----:B------:R-:W-:Y:S01]  /*0180*/  STG.E desc[UR4][R2.64], R9 ;  /* 0x0000000902007986 */ /* 0x000fe2000c101904 */
[----:B------:R-:W-:Y:S05]  /*0190*/  EXIT ;  /* 0x000000000000794d */ /* 0x000fea0003800000 */
.L_x_0:
[----:B------:R-:W-:-:S00]  /*01a0*/  BRA `(.L_x_0) ;  /* 0xfffffffc00fc7947 */ /* 0x000fc0000383ffff */
[----:B------:R-:W-:-:S00]  /*01b0*/  NOP ;  /* 0x0000000000007918 */ /* 0x000fc00000000000 */
        /* <DEDUP_REMOVED lines=12> */
.L_x_1:


//--------------------- .nv.constant0.triton_poi_fused_add_10 --------------------------
	.section	.nv.constant0.triton_poi_fused_add_10,"a",@progbits
	.sectionflags	@""
	.align	4
.nv.constant0.triton_poi_fused_add_10:
	.zero		548
